//
// Generated by NVIDIA NVVM Compiler
//
// Compiler Build ID: CL-36424714
// Cuda compilation tools, release 13.0, V13.0.88
// Based on NVVM 20.0.0
//

.version 9.0
.target sm_100
.address_size 64

	// .globl	default_function_kernel

.visible .entry default_function_kernel(
	.param .u64 .ptr .align 1 default_function_kernel_param_0,
	.param .u64 .ptr .align 1 default_function_kernel_param_1
)
{
	.reg .pred 	%p<3>;
	.reg .b32 	%r<9>;
	.reg .b32 	%f<74>;
	.reg .b64 	%rd<11>;

	ld.param.u64 	%rd6, [default_function_kernel_param_0];
	ld.param.u64 	%rd5, [default_function_kernel_param_1];
	cvta.to.global.u64 	%rd7, %rd6;
	add.s64 	%rd1, %rd7, 68;
	mov.b32 	%r7, 0;
	mov.f32 	%f73, 0f00000000;
$L__BB0_1:
	mul.wide.u32 	%rd8, %r7, 952;
	add.s64 	%rd10, %rd1, %rd8;
	mov.b32 	%r8, 0;
$L__BB0_2:
	ld.global.nc.f32 	%f5, [%rd10+-68];
	add.f32 	%f6, %f73, %f5;
	ld.global.nc.f32 	%f7, [%rd10+-64];
	add.f32 	%f8, %f6, %f7;
	ld.global.nc.f32 	%f9, [%rd10+-60];
	add.f32 	%f10, %f8, %f9;
	ld.global.nc.f32 	%f11, [%rd10+-56];
	add.f32 	%f12, %f10, %f11;
	ld.global.nc.f32 	%f13, [%rd10+-52];
	add.f32 	%f14, %f12, %f13;
	ld.global.nc.f32 	%f15, [%rd10+-48];
	add.f32 	%f16, %f14, %f15;
	ld.global.nc.f32 	%f17, [%rd10+-44];
	add.f32 	%f18, %f16, %f17;
	ld.global.nc.f32 	%f19, [%rd10+-40];
	add.f32 	%f20, %f18, %f19;
	ld.global.nc.f32 	%f21, [%rd10+-36];
	add.f32 	%f22, %f20, %f21;
	ld.global.nc.f32 	%f23, [%rd10+-32];
	add.f32 	%f24, %f22, %f23;
	ld.global.nc.f32 	%f25, [%rd10+-28];
	add.f32 	%f26, %f24, %f25;
	ld.global.nc.f32 	%f27, [%rd10+-24];
	add.f32 	%f28, %f26, %f27;
	ld.global.nc.f32 	%f29, [%rd10+-20];
	add.f32 	%f30, %f28, %f29;
	ld.global.nc.f32 	%f31, [%rd10+-16];
	add.f32 	%f32, %f30, %f31;
	ld.global.nc.f32 	%f33, [%rd10+-12];
	add.f32 	%f34, %f32, %f33;
	ld.global.nc.f32 	%f35, [%rd10+-8];
	add.f32 	%f36, %f34, %f35;
	ld.global.nc.f32 	%f37, [%rd10+-4];
	add.f32 	%f38, %f36, %f37;
	ld.global.nc.f32 	%f39, [%rd10];
	add.f32 	%f40, %f38, %f39;
	ld.global.nc.f32 	%f41, [%rd10+4];
	add.f32 	%f42, %f40, %f41;
	ld.global.nc.f32 	%f43, [%rd10+8];
	add.f32 	%f44, %f42, %f43;
	ld.global.nc.f32 	%f45, [%rd10+12];
	add.f32 	%f46, %f44, %f45;
	ld.global.nc.f32 	%f47, [%rd10+16];
	add.f32 	%f48, %f46, %f47;
	ld.global.nc.f32 	%f49, [%rd10+20];
	add.f32 	%f50, %f48, %f49;
	ld.global.nc.f32 	%f51, [%rd10+24];
	add.f32 	%f52, %f50, %f51;
	ld.global.nc.f32 	%f53, [%rd10+28];
	add.f32 	%f54, %f52, %f53;
	ld.global.nc.f32 	%f55, [%rd10+32];
	add.f32 	%f56, %f54, %f55;
	ld.global.nc.f32 	%f57, [%rd10+36];
	add.f32 	%f58, %f56, %f57;
	ld.global.nc.f32 	%f59, [%rd10+40];
	add.f32 	%f60, %f58, %f59;
	ld.global.nc.f32 	%f61, [%rd10+44];
	add.f32 	%f62, %f60, %f61;
	ld.global.nc.f32 	%f63, [%rd10+48];
	add.f32 	%f64, %f62, %f63;
	ld.global.nc.f32 	%f65, [%rd10+52];
	add.f32 	%f66, %f64, %f65;
	ld.global.nc.f32 	%f67, [%rd10+56];
	add.f32 	%f68, %f66, %f67;
	ld.global.nc.f32 	%f69, [%rd10+60];
	add.f32 	%f70, %f68, %f69;
	ld.global.nc.f32 	%f71, [%rd10+64];
	add.f32 	%f73, %f70, %f71;
	add.s32 	%r8, %r8, 2;
	add.s64 	%rd10, %rd10, 136;
	setp.ne.s32 	%p1, %r8, 14;
	@%p1 bra 	$L__BB0_2;
	add.s32 	%r7, %r7, 1;
	setp.ne.s32 	%p2, %r7, 13;
	@%p2 bra 	$L__BB0_1;
	cvta.to.global.u64 	%rd9, %rd5;
	st.global.f32 	[%rd9], %f73;
	ret;

}


// ===== COMPILED SASS (sm_100) =====

	.target	sm_100

	.elftype	@"ET_EXEC"


//--------------------- .note.nv.tkinfo           --------------------------
	.section	.note.nv.tkinfo,"",@"SHT_NOTE"
	.sectionflags	@"SHF_NOTE_NV_TKINFO"
	.tkinfo
        /*0018*/ 	.word	0x00000002
        /*0030*/ 	.string	""
        /*0030*/ 	.string	"ptxas"
        /*0030*/ 	.string	"Cuda compilation tools, release 13.0, V13.0.88"
        /*0030*/ 	.string	"Build cuda_13.0.r13.0/compiler.36424714_0"
        /*0030*/ 	.string	"-arch sm_100 -m 64 "



//--------------------- .note.nv.cuinfo           --------------------------
	.section	.note.nv.cuinfo,"",@"SHT_NOTE"
	.sectionflags	@"SHF_NOTE_NV_CUINFO"
        /*0018*/ 	.short	0x0002
        /*001a*/ 	.short	0x0064
        /*001c*/ 	.short	0x0082
	.zero		2


//--------------------- .nv.info                  --------------------------
	.section	.nv.info,"",@"SHT_CUDA_INFO"
	.align	4


	//----- nvinfo : EIATTR_REGCOUNT
	.align		4
        /*0000*/ 	.byte	0x04, 0x2f
        /*0002*/ 	.short	(.L_1 - .L_0)
	.align		4
.L_0:
        /*0004*/ 	.word	index@(default_function_kernel)
        /*0008*/ 	.word	0x0000001e


	//----- nvinfo : EIATTR_FRAME_SIZE
	.align		4
.L_1:
        /*000c*/ 	.byte	0x04, 0x11
        /*000e*/ 	.short	(.L_3 - .L_2)
	.align		4
.L_2:
        /*0010*/ 	.word	index@(default_function_kernel)
        /*0014*/ 	.word	0x00000000


	//----- nvinfo : EIATTR_MIN_STACK_SIZE
	.align		4
.L_3:
        /*0018*/ 	.byte	0x04, 0x12
        /*001a*/ 	.short	(.L_5 - .L_4)
	.align		4
.L_4:
        /*001c*/ 	.word	index@(default_function_kernel)
        /*0020*/ 	.word	0x00000000
.L_5:


//--------------------- .nv.compat                --------------------------
	.section	.nv.compat,"",@"SHT_CUDA_COMPAT_INFO"
	.align	4
        /*0000*/ 	.byte	0x02, 0x09, 0x00, 0x00, 0x02, 0x02, 0x01, 0x00, 0x02, 0x05, 0x05, 0x00, 0x03, 0x07, 0x01, 0x01
        /*0010*/ 	.byte	0x02, 0x03, 0x00, 0x00, 0x02, 0x06, 0x01, 0x00, 0x04, 0x0b, 0x08, 0x00, 0x09, 0x00, 0x00, 0x00
        /*0020*/ 	.byte	0x00, 0x00, 0x00, 0x00


//--------------------- .nv.info.default_function_kernel --------------------------
	.section	.nv.info.default_function_kernel,"",@"SHT_CUDA_INFO"
	.sectionflags	@""
	.align	4


	//----- nvinfo : EIATTR_CUDA_API_VERSION
	.align		4
        /*0000*/ 	.byte	0x04, 0x37
        /*0002*/ 	.short	(.L_7 - .L_6)
.L_6:
        /*0004*/ 	.word	0x00000082


	//----- nvinfo : EIATTR_KPARAM_INFO
	.align		4
.L_7:
        /*0008*/ 	.byte	0x04, 0x17
        /*000a*/ 	.short	(.L_9 - .L_8)
.L_8:
        /*000c*/ 	.word	0x00000000
        /*0010*/ 	.short	0x0001
        /*0012*/ 	.short	0x0008
        /*0014*/ 	.byte	0x00, 0xf5, 0x21, 0x00


	//----- nvinfo : EIATTR_KPARAM_INFO
	.align		4
.L_9:
        /*0018*/ 	.byte	0x04, 0x17
        /*001a*/ 	.short	(.L_11 - .L_10)
.L_10:
        /*001c*/ 	.word	0x00000000
        /*0020*/ 	.short	0x0000
        /*0022*/ 	.short	0x0000
        /*0024*/ 	.byte	0x00, 0xf5, 0x21, 0x00


	//----- nvinfo : EIATTR_SPARSE_MMA_MASK
	.align		4
.L_11:
        /*0028*/ 	.byte	0x03, 0x50
        /*002a*/ 	.short	0x0000


	//----- nvinfo : EIATTR_MAXREG_COUNT
	.align		4
        /*002c*/ 	.byte	0x03, 0x1b
        /*002e*/ 	.short	0x00ff


	//----- nvinfo : EIATTR_MERCURY_ISA_VERSION
	.align		4
        /*0030*/ 	.byte	0x03, 0x5f
        /*0032*/ 	.short	0x0101


	//----- nvinfo : EIATTR_VRC_CTA_INIT_COUNT
	.align		4
        /*0034*/ 	.byte	0x02, 0x4a
	.zero		1
	.zero		1


	//----- nvinfo : EIATTR_EXIT_INSTR_OFFSETS
	.align		4
        /*0038*/ 	.byte	0x04, 0x1c
        /*003a*/ 	.short	(.L_13 - .L_12)


	//   ....[0]....
.L_12:
        /*003c*/ 	.word	0x000005c0


	//----- nvinfo : EIATTR_CBANK_PARAM_SIZE
	.align		4
.L_13:
        /*0040*/ 	.byte	0x03, 0x19
        /*0042*/ 	.short	0x0010


	//----- nvinfo : EIATTR_PARAM_CBANK
	.align		4
        /*0044*/ 	.byte	0x04, 0x0a
        /*0046*/ 	.short	(.L_15 - .L_14)
	.align		4
.L_14:
        /*0048*/ 	.word	index@(.nv.constant0.default_function_kernel)
        /*004c*/ 	.short	0x0380
        /*004e*/ 	.short	0x0010


	//----- nvinfo : EIATTR_SW_WAR
	.align		4
.L_15:
        /*0050*/ 	.byte	0x04, 0x36
        /*0052*/ 	.short	(.L_17 - .L_16)
.L_16:
        /*0054*/ 	.word	0x00000008
.L_17:


//--------------------- .nv.callgraph             --------------------------
	.section	.nv.callgraph,"",@"SHT_CUDA_CALLGRAPH"
	.align	4
	.sectionentsize	8
	.align		4
        /*0000*/ 	.word	0x00000000
	.align		4
        /*0004*/ 	.word	0xffffffff
	.align		4
        /*0008*/ 	.word	0x00000000
	.align		4
        /*000c*/ 	.word	0xfffffffe
	.align		4
        /*0010*/ 	.word	0x00000000
	.align		4
        /*0014*/ 	.word	0xfffffffd
	.align		4
        /*0018*/ 	.word	0x00000000
	.align		4
        /*001c*/ 	.word	0xfffffffc


//--------------------- .text.default_function_kernel --------------------------
	.section	.text.default_function_kernel,"ax",@progbits
	.align	128
        .global         default_function_kernel
        .type           default_function_kernel,@function
        .size           default_function_kernel,(.L_x_3 - default_function_kernel)
        .other          default_function_kernel,@"STO_CUDA_ENTRY STV_DEFAULT"
default_function_kernel:
.text.default_function_kernel:
[----:B------:R-:W-:Y:S01]  /*0000*/  LDC R1, c[0x0][0x37c] ;  /* 0x0000df00ff017b82 */ /* 0x000fe20000000800 */
[----:B------:R-:W0:Y:S01]  /*0010*/  LDCU.64 UR6, c[0x0][0x380] ;  /* 0x00007000ff0677ac */ /* 0x000e220008000a00 */
[----:B------:R-:W-:Y:S01]  /*0020*/  HFMA2 R20, -RZ, RZ, 0, 0 ;  /* 0x00000000ff147431 */ /* 0x000fe200000001ff */
[----:B------:R-:W1:Y:S01]  /*0030*/  LDCU.64 UR10, c[0x0][0x358] ;  /* 0x00006b00ff0a77ac */ /* 0x000e620008000a00 */
[----:B------:R-:W-:Y:S01]  /*0040*/  UMOV UR4, URZ ;  /* 0x000000ff00047c82 */ /* 0x000fe20008000000 */
[----:B0-----:R-:W-:-:S04]  /*0050*/  UIADD3 UR6, UP0, UPT, UR6, 0x44, URZ ;  /* 0x0000004406067890 */ /* 0x001fc8000ff1e0ff */
[----:B-1----:R-:W-:-:S12]  /*0060*/  UIADD3.X UR7, UPT, UPT, URZ, UR7, URZ, UP0, !UPT ;  /* 0x00000007ff077290 */ /* 0x002fd800087fe4ff */
.L_x_1:
[----:B------:R-:W-:Y:S02]  /*0070*/  UIMAD.WIDE.U32 UR8, UR4, 0x3b8, UR6 ;  /* 0x000003b8040878a5 */ /* 0x000fe4000f8e0006 */
[----:B------:R-:W-:Y:S01]  /*0080*/  UIADD3 UR4, UPT, UPT, UR4, 0x1, URZ ;  /* 0x0000000104047890 */ /* 0x000fe2000fffe0ff */
[----:B------:R-:W-:-:S03]  /*0090*/  UMOV UR5, URZ ;  /* 0x000000ff00057c82 */ /* 0x000fc60008000000 */
[----:B------:R-:W-:Y:S01]  /*00a0*/  MOV R5, UR9 ;  /* 0x0000000900057c02 */ /* 0x000fe20008000f00 */
[----:B------:R-:W-:Y:S01]  /*00b0*/  UISETP.NE.AND UP1, UPT, UR4, 0xd, UPT ;  /* 0x0000000d0400788c */ /* 0x000fe2000bf25270 */
[----:B------:R-:W-:Y:S02]  /*00c0*/  MOV R3, UR9 ;  /* 0x0000000900037c02 */ /* 0x000fe40008000f00 */
[----:B------:R-:W-:Y:S02]  /*00d0*/  MOV R2, UR8 ;  /* 0x0000000800027c02 */ /* 0x000fe40008000f00 */
[----:B------:R-:W-:Y:S02]  /*00e0*/  MOV R4, UR8 ;  /* 0x0000000800047c02 */ /* 0x000fe40008000f00 */
[----:B------:R-:W-:-:S07]  /*00f0*/  MOV R3, R5 ;  /* 0x0000000500037202 */ /* 0x000fce0000000f00 */
.L_x_0:
[----:B------:R-:W2:Y:S04]  /*0100*/  LDG.E.CONSTANT R21, desc[UR10][R2.64+-0x44] ;  /* 0xffffbc0a02157981 */ /* 0x000ea8000c1e9900 */
[----:B------:R-:W3:Y:S04]  /*0110*/  LDG.E.CONSTANT R27, desc[UR10][R2.64+-0x40] ;  /* 0xffffc00a021b7981 */ /* 0x000ee8000c1e9900 */
[----:B------:R-:W4:Y:S04]  /*0120*/  LDG.E.CONSTANT R22, desc[UR10][R2.64+-0x3c] ;  /* 0xffffc40a02167981 */ /* 0x000f28000c1e9900 */
[----:B------:R-:W5:Y:S04]  /*0130*/  LDG.E.CONSTANT R23, desc[UR10][R2.64+-0x38] ;  /* 0xffffc80a02177981 */ /* 0x000f68000c1e9900 */
        /* <DEDUP_REMOVED lines=18> */
[----:B------:R-:W5:Y:S01]  /*0260*/  LDG.E.CONSTANT R19, desc[UR10][R2.64+0x14] ;  /* 0x0000140a02137981 */ /* 0x000f62000c1e9900 */
[----:B--2---:R-:W-:-:S03]  /*0270*/  FADD R20, R21, R20 ;  /* 0x0000001415147221 */ /* 0x004fc60000000000 */
[----:B------:R-:W2:Y:S01]  /*0280*/  LDG.E.CONSTANT R21, desc[UR10][R2.64+0x18] ;  /* 0x0000180a02157981 */ /* 0x000ea2000c1e9900 */
[----:B---3--:R-:W-:-:S03]  /*0290*/  FADD R27, R20, R27 ;  /* 0x0000001b141b7221 */ /* 0x008fc60000000000 */
[----:B------:R-:W3:Y:S01]  /*02a0*/  LDG.E.CONSTANT R20, desc[UR10][R2.64+0x1c] ;  /* 0x00001c0a02147981 */ /* 0x000ee2000c1e9900 */
[----:B----4-:R-:W-:-:S03]  /*02b0*/  FADD R26, R27, R22 ;  /* 0x000000161b1a7221 */ /* 0x010fc60000000000 */
[----:B------:R-:W4:Y:S01]  /*02c0*/  LDG.E.CONSTANT R22, desc[UR10][R2.64+0x20] ;  /* 0x0000200a02167981 */ /* 0x000f22000c1e9900 */
[----:B-----5:R-:W-:-:S03]  /*02d0*/  FADD R27, R26, R23 ;  /* 0x000000171a1b7221 */ /* 0x020fc60000000000 */
[----:B------:R-:W5:Y:S01]  /*02e0*/  LDG.E.CONSTANT R23, desc[UR10][R2.64+0x24] ;  /* 0x0000240a02177981 */ /* 0x000f62000c1e9900 */
[----:B------:R-:W-:-:S03]  /*02f0*/  FADD R26, R27, R24 ;  /* 0x000000181b1a7221 */ /* 0x000fc60000000000 */
        /* <DEDUP_REMOVED lines=12> */
[----:B------:R0:W5:Y:S01]  /*03c0*/  LDG.E.CONSTANT R7, desc[UR10][R2.64+0x40] ;  /* 0x0000400a02077981 */ /* 0x000162000c1e9900 */
[----:B------:R-:W-:Y:S01]  /*03d0*/  UIADD3 UR5, UPT, UPT, UR5, 0x2, URZ ;  /* 0x0000000205057890 */ /* 0x000fe2000fffe0ff */
[----:B------:R-:W-:-:S03]  /*03e0*/  FADD R8, R27, R8 ;  /* 0x000000081b087221 */ /* 0x000fc60000000000 */
[----:B------:R-:W-:Y:S01]  /*03f0*/  UISETP.NE.AND UP0, UPT, UR5, 0xe, UPT ;  /* 0x0000000e0500788c */ /* 0x000fe2000bf05270 */
[----:B------:R-:W-:-:S04]  /*0400*/  FADD R9, R8, R9 ;  /* 0x0000000908097221 */ /* 0x000fc80000000000 */
[----:B------:R-:W-:Y:S01]  /*0410*/  FADD R10, R9, R10 ;  /* 0x0000000a090a7221 */ /* 0x000fe20000000000 */
[----:B0-----:R-:W-:-:S03]  /*0420*/  IADD3 R2, P0, PT, R2, 0x88, RZ ;  /* 0x0000008802027810 */ /* 0x001fc60007f1e0ff */
[----:B------:R-:W-:Y:S01]  /*0430*/  FADD R11, R10, R11 ;  /* 0x0000000b0a0b7221 */ /* 0x000fe20000000000 */
[----:B------:R-:W-:-:S03]  /*0440*/  IADD3.X R3, PT, PT, RZ, R3, RZ, P0, !PT ;  /* 0x00000003ff037210 */ /* 0x000fc600007fe4ff */
[----:B------:R-:W-:-:S04]  /*0450*/  FADD R12, R11, R12 ;  /* 0x0000000c0b0c7221 */ /* 0x000fc80000000000 */
[----:B------:R-:W-:-:S04]  /*0460*/  FADD R13, R12, R13 ;  /* 0x0000000d0c0d7221 */ /* 0x000fc80000000000 */
[----:B------:R-:W-:-:S04]  /*0470*/  FADD R14, R13, R14 ;  /* 0x0000000e0d0e7221 */ /* 0x000fc80000000000 */
[----:B------:R-:W-:-:S04]  /*0480*/  FADD R15, R14, R15 ;  /* 0x0000000f0e0f7221 */ /* 0x000fc80000000000 */
[----:B------:R-:W-:-:S04]  /*0490*/  FADD R16, R15, R16 ;  /* 0x000000100f107221 */ /* 0x000fc80000000000 */
[----:B------:R-:W-:-:S04]  /*04a0*/  FADD R17, R16, R17 ;  /* 0x0000001110117221 */ /* 0x000fc80000000000 */
[----:B------:R-:W-:-:S04]  /*04b0*/  FADD R18, R17, R18 ;  /* 0x0000001211127221 */ /* 0x000fc80000000000 */
[----:B------:R-:W-:-:S04]  /*04c0*/  FADD R18, R18, R19 ;  /* 0x0000001312127221 */ /* 0x000fc80000000000 */
[----:B--2---:R-:W-:-:S04]  /*04d0*/  FADD R21, R18, R21 ;  /* 0x0000001512157221 */ /* 0x004fc80000000000 */
[----:B---3--:R-:W-:-:S04]  /*04e0*/  FADD R21, R21, R20 ;  /* 0x0000001415157221 */ /* 0x008fc80000000000 */
[----:B----4-:R-:W-:-:S04]  /*04f0*/  FADD R22, R21, R22 ;  /* 0x0000001615167221 */ /* 0x010fc80000000000 */
[----:B-----5:R-:W-:-:S04]  /*0500*/  FADD R23, R22, R23 ;  /* 0x0000001716177221 */ /* 0x020fc80000000000 */
[----:B------:R-:W-:-:S04]  /*0510*/  FADD R24, R23, R24 ;  /* 0x0000001817187221 */ /* 0x000fc80000000000 */
[----:B------:R-:W-:-:S04]  /*0520*/  FADD R25, R24, R25 ;  /* 0x0000001918197221 */ /* 0x000fc80000000000 */
[----:B------:R-:W-:-:S04]  /*0530*/  FADD R25, R25, R0 ;  /* 0x0000000019197221 */ /* 0x000fc80000000000 */
[----:B------:R-:W-:-:S04]  /*0540*/  FADD R4, R25, R4 ;  /* 0x0000000419047221 */ /* 0x000fc80000000000 */
[----:B------:R-:W-:-:S04]  /*0550*/  FADD R5, R4, R5 ;  /* 0x0000000504057221 */ /* 0x000fc80000000000 */
[----:B------:R-:W-:-:S04]  /*0560*/  FADD R6, R5, R6 ;  /* 0x0000000605067221 */ /* 0x000fc80000000000 */
[----:B------:R-:W-:Y:S01]  /*0570*/  FADD R20, R6, R7 ;  /* 0x0000000706147221 */ /* 0x000fe20000000000 */
[----:B------:R-:W-:Y:S06]  /*0580*/  BRA.U UP0, `(.L_x_0) ;  /* 0xfffffff900dc7547 */ /* 0x000fec000b83ffff */
[----:B------:R-:W-:Y:S05]  /*0590*/  BRA.U UP1, `(.L_x_1) ;  /* 0xfffffff901b47547 */ /* 0x000fea000b83ffff */
[----:B------:R-:W0:Y:S02]  /*05a0*/  LDC.64 R2, c[0x0][0x388] ;  /* 0x0000e200ff027b82 */ /* 0x000e240000000a00 */
[----:B0-----:R-:W-:Y:S01]  /*05b0*/  STG.E desc[UR10][R2.64], R20 ;  /* 0x0000001402007986 */ /* 0x001fe2000c10190a */
[----:B------:R-:W-:Y:S05]  /*05c0*/  EXIT ;  /* 0x000000000000794d */ /* 0x000fea0003800000 */
.L_x_2:
[----:B------:R-:W-:-:S00]  /*05d0*/  BRA `(.L_x_2) ;  /* 0xfffffffc00fc7947 */ /* 0x000fc0000383ffff */
[----:B------:R-:W-:-:S00]  /*05e0*/  NOP ;  /* 0x0000000000007918 */ /* 0x000fc00000000000 */
        /* <DEDUP_REMOVED lines=9> */
.L_x_3:


//--------------------- .nv.shared.reserved.0     --------------------------
	.section	.nv.shared.reserved.0,"aw",@nobits
	.weak		__nv_reservedSMEM_offset_0_alias
	.size		__nv_reservedSMEM_offset_0_alias, 0, 64
	.other		__nv_reservedSMEM_offset_0_alias,@"STO_CUDA_RESERVED_SHARED STV_DEFAULT"
__nv_reservedSMEM_offset_0_alias:
	.zero		0
	.zero		64


//--------------------- .nv.constant0.default_function_kernel --------------------------
	.section	.nv.constant0.default_function_kernel,"a",@progbits
	.sectionflags	@""
	.align	4
.nv.constant0.default_function_kernel:
	.zero		912


//--------------------- SYMBOLS --------------------------

	.type		.nv.reservedSmem.offset0,@object
	.size		.nv.reservedSmem.offset0,0x4
